	.headerflags	@"EF_CUDA_TEXMODE_UNIFIED EF_CUDA_64BIT_ADDRESS EF_CUDA_ACCELERATORS EF_CUDA_SM90 EF_CUDA_VIRTUAL_SM(EF_CUDA_SM90)"
	.elftype	@"ET_EXEC"


//--------------------- .nv.info                  --------------------------
	.section	.nv.info,"",@"SHT_CUDA_INFO"
	.align	4


	//----- nvinfo : EIATTR_REGCOUNT
	.align		4
        /*0000*/ 	.byte	0x04, 0x2f
        /*0002*/ 	.short	(.L_1 - .L_0)
	.align		4
.L_0:
        /*0004*/ 	.word	index@(triton_poi_fused_convolution_3)
        /*0008*/ 	.word	0x00000012


	//----- nvinfo : EIATTR_MIN_STACK_SIZE
	.align		4
.L_1:
        /*000c*/ 	.byte	0x04, 0x12
        /*000e*/ 	.short	(.L_3 - .L_2)
	.align		4
.L_2:
        /*0010*/ 	.word	index@(triton_poi_fused_convolution_3)
        /*0014*/ 	.word	0x00000000


	//----- nvinfo : EIATTR_FRAME_SIZE
	.align		4
.L_3:
        /*0018*/ 	.byte	0x04, 0x11
        /*001a*/ 	.short	(.L_5 - .L_4)
	.align		4
.L_4:
        /*001c*/ 	.word	index@(triton_poi_fused_convolution_3)
        /*0020*/ 	.word	0x00000000


	//----- nvinfo : EIATTR_MIN_STACK_SIZE
	.align		4
.L_5:
        /*0024*/ 	.byte	0x04, 0x12
        /*0026*/ 	.short	(.L_7 - .L_6)
	.align		4
.L_6:
        /*0028*/ 	.word	index@(triton_poi_fused_convolution_3)
        /*002c*/ 	.word	0x00000000
.L_7:


//--------------------- .nv.info.triton_poi_fused_convolution_3 --------------------------
	.section	.nv.info.triton_poi_fused_convolution_3,"",@"SHT_CUDA_INFO"
	.sectionflags	@""
	.align	4


	//----- nvinfo : EIATTR_CUDA_API_VERSION
	.align		4
        /*0000*/ 	.byte	0x04, 0x37
        /*0002*/ 	.short	(.L_9 - .L_8)
.L_8:
        /*0004*/ 	.word	0x0000007c


	//----- nvinfo : EIATTR_KPARAM_INFO
	.align		4
.L_9:
        /*0008*/ 	.byte	0x04, 0x17
        /*000a*/ 	.short	(.L_11 - .L_10)
.L_10:
        /*000c*/ 	.word	0x00000000
        /*0010*/ 	.short	0x0002
        /*0012*/ 	.short	0x0010
        /*0014*/ 	.byte	0x00, 0xf0, 0x11, 0x00


	//----- nvinfo : EIATTR_KPARAM_INFO
	.align		4
.L_11:
        /*0018*/ 	.byte	0x04, 0x17
        /*001a*/ 	.short	(.L_13 - .L_12)
.L_12:
        /*001c*/ 	.word	0x00000000
        /*0020*/ 	.short	0x0001
        /*0022*/ 	.short	0x0008
        /*0024*/ 	.byte	0x00, 0xf4, 0x21, 0x00


	//----- nvinfo : EIATTR_KPARAM_INFO
	.align		4
.L_13:
        /*0028*/ 	.byte	0x04, 0x17
        /*002a*/ 	.short	(.L_15 - .L_14)
.L_14:
        /*002c*/ 	.word	0x00000000
        /*0030*/ 	.short	0x0000
        /*0032*/ 	.short	0x0000
        /*0034*/ 	.byte	0x00, 0xf4, 0x21, 0x00


	//----- nvinfo : EIATTR_SPARSE_MMA_MASK
	.align		4
.L_15:
        /*0038*/ 	.byte	0x03, 0x50
        /*003a*/ 	.short	0x0000


	//----- nvinfo : EIATTR_MAXREG_COUNT
	.align		4
        /*003c*/ 	.byte	0x03, 0x1b
        /*003e*/ 	.short	0x00ff


	//----- nvinfo : EIATTR_EXIT_INSTR_OFFSETS
	.align		4
        /*0040*/ 	.byte	0x04, 0x1c
        /*0042*/ 	.short	(.L_17 - .L_16)


	//   ....[0]....
.L_16:
        /*0044*/ 	.word	0x000001d0


	//----- nvinfo : EIATTR_REQNTID
	.align		4
.L_17:
        /*0048*/ 	.byte	0x04, 0x10
        /*004a*/ 	.short	(.L_19 - .L_18)
.L_18:
        /*004c*/ 	.word	0x00000080
        /*0050*/ 	.word	0x00000001
        /*0054*/ 	.word	0x00000001


	//----- nvinfo : EIATTR_CBANK_PARAM_SIZE
	.align		4
.L_19:
        /*0058*/ 	.byte	0x03, 0x19
        /*005a*/ 	.short	0x0014


	//----- nvinfo : EIATTR_PARAM_CBANK
	.align		4
        /*005c*/ 	.byte	0x04, 0x0a
        /*005e*/ 	.short	(.L_21 - .L_20)
	.align		4
.L_20:
        /*0060*/ 	.word	index@(.nv.constant0.triton_poi_fused_convolution_3)
        /*0064*/ 	.short	0x0210
        /*0066*/ 	.short	0x0014


	//----- nvinfo : EIATTR_SW_WAR
	.align		4
.L_21:
        /*0068*/ 	.byte	0x04, 0x36
        /*006a*/ 	.short	(.L_23 - .L_22)
.L_22:
        /*006c*/ 	.word	0x00000008
.L_23:


//--------------------- .nv.callgraph             --------------------------
	.section	.nv.callgraph,"",@"SHT_CUDA_CALLGRAPH"
	.align	4
	.sectionentsize	8
	.align		4
        /*0000*/ 	.word	0x00000000
	.align		4
        /*0004*/ 	.word	0xffffffff
	.align		4
        /*0008*/ 	.word	0x00000000
	.align		4
        /*000c*/ 	.word	0xfffffffe
	.align		4
        /*0010*/ 	.word	0x00000000
	.align		4
        /*0014*/ 	.word	0xfffffffd
	.align		4
        /*0018*/ 	.word	0x00000000
	.align		4
        /*001c*/ 	.word	0xfffffffc


//--------------------- .text.triton_poi_fused_convolution_3 --------------------------
	.section	.text.triton_poi_fused_convolution_3,"ax",@progbits
	.align	128
        .global         triton_poi_fused_convolution_3
        .type           triton_poi_fused_convolution_3,@function
        .size           triton_poi_fused_convolution_3,(.L_x_1 - triton_poi_fused_convolution_3)
        .other          triton_poi_fused_convolution_3,@"STO_CUDA_ENTRY STV_DEFAULT"
triton_poi_fused_convolution_3:
.text.triton_poi_fused_convolution_3:
[----:B------:R-:W-:Y:S01]  /*0000*/  LDC R1, c[0x0][0x28] ;  /* 0x00000a00ff017b82 */ /* 0x000fe20000000800 */
[----:B------:R-:W1:Y:S07]  /*0010*/  S2R R0, SR_TID.X ;  /* 0x0000000000007919 */ /* 0x000e6e0000002100 */
[----:B------:R-:W2:Y:S01]  /*0020*/  LDC.64 R4, c[0x0][0x218] ;  /* 0x00008600ff047b82 */ /* 0x000ea20000000a00 */
[----:B------:R-:W-:Y:S01]  /*0030*/  ULDC.64 UR4, c[0x0][0x208] ;  /* 0x0000820000047ab9 */ /* 0x000fe20000000a00 */
[----:B------:R-:W3:Y:S06]  /*0040*/  S2R R7, SR_CTAID.X ;  /* 0x0000000000077919 */ /* 0x000eec0000002500 */
[----:B------:R-:W4:Y:S01]  /*0050*/  LDC.64 R2, c[0x0][0x210] ;  /* 0x00008400ff027b82 */ /* 0x000f220000000a00 */
[----:B-1----:R-:W-:-:S04]  /*0060*/  SHF.L.U32 R0, R0, 0x2, RZ ;  /* 0x0000000200007819 */ /* 0x002fc800000006ff */
[----:B------:R-:W-:Y:S02]  /*0070*/  LOP3.LUT R0, R0, 0x1fc, RZ, 0xc0, !PT ;  /* 0x000001fc00007812 */ /* 0x000fe400078ec0ff */
[----:B---3--:R-:W-:Y:S02]  /*0080*/  SHF.R.S32.HI R6, RZ, 0x15, R7 ;  /* 0x00000015ff067819 */ /* 0x008fe40000011407 */
[----:B------:R-:W-:Y:S02]  /*0090*/  LEA R7, R7, R0, 0xa ;  /* 0x0000000007077211 */ /* 0x000fe400078e50ff */
[----:B------:R-:W-:-:S03]  /*00a0*/  SGXT R0, R6, 0x1 ;  /* 0x000000010600781a */ /* 0x000fc60000000200 */
[----:B----4-:R-:W-:Y:S01]  /*00b0*/  IMAD.WIDE R2, R7, 0x4, R2 ;  /* 0x0000000407027825 */ /* 0x010fe200078e0202 */
[----:B------:R-:W-:-:S04]  /*00c0*/  LEA.HI R0, R0, R7, RZ, 0x9 ;  /* 0x0000000700007211 */ /* 0x000fc800078f48ff */
[----:B------:R-:W-:Y:S01]  /*00d0*/  LOP3.LUT R0, R0, 0xfffffe00, RZ, 0xc0, !PT ;  /* 0xfffffe0000007812 */ /* 0x000fe200078ec0ff */
[----:B------:R-:W3:Y:S03]  /*00e0*/  LDG.E.128 R12, desc[UR4][R2.64+0x800] ;  /* 0x00080004020c7981 */ /* 0x000ee6000c1e1d00 */
[----:B------:R-:W-:-:S05]  /*00f0*/  IADD3 R9, R7, -R0, RZ ;  /* 0x8000000007097210 */ /* 0x000fca0007ffe0ff */
[----:B--2---:R-:W-:Y:S02]  /*0100*/  IMAD.WIDE R4, R9, 0x4, R4 ;  /* 0x0000000409047825 */ /* 0x004fe400078e0204 */
[----:B------:R-:W2:Y:S04]  /*0110*/  LDG.E.128 R8, desc[UR4][R2.64] ;  /* 0x0000000402087981 */ /* 0x000ea8000c1e1d00 */
[----:B------:R-:W2:Y:S02]  /*0120*/  LDG.E.EL.128 R4, desc[UR4][R4.64] ;  /* 0x0000000404047981 */ /* 0x000ea4000c2e1d00 */
[--C-:B--2---:R-:W-:Y:S01]  /*0130*/  FADD R8, R8, R4.reuse ;  /* 0x0000000408087221 */ /* 0x104fe20000000000 */
[----:B---3--:R-:W-:Y:S01]  /*0140*/  FADD R12, R12, R4 ;  /* 0x000000040c0c7221 */ /* 0x008fe20000000000 */
[--C-:B------:R-:W-:Y:S01]  /*0150*/  FADD R9, R9, R5.reuse ;  /* 0x0000000509097221 */ /* 0x100fe20000000000 */
[----:B------:R-:W-:Y:S01]  /*0160*/  FADD R13, R13, R5 ;  /* 0x000000050d0d7221 */ /* 0x000fe20000000000 */
[--C-:B------:R-:W-:Y:S01]  /*0170*/  FADD R10, R10, R6.reuse ;  /* 0x000000060a0a7221 */ /* 0x100fe20000000000 */
[----:B------:R-:W-:Y:S01]  /*0180*/  FADD R14, R14, R6 ;  /* 0x000000060e0e7221 */ /* 0x000fe20000000000 */
[--C-:B------:R-:W-:Y:S01]  /*0190*/  FADD R11, R11, R7.reuse ;  /* 0x000000070b0b7221 */ /* 0x100fe20000000000 */
[----:B------:R-:W-:-:S04]  /*01a0*/  FADD R15, R15, R7 ;  /* 0x000000070f0f7221 */ /* 0x000fc80000000000 */
[----:B------:R-:W-:Y:S04]  /*01b0*/  STG.E.128 desc[UR4][R2.64], R8 ;  /* 0x0000000802007986 */ /* 0x000fe8000c101d04 */
[----:B------:R-:W-:Y:S01]  /*01c0*/  STG.E.128 desc[UR4][R2.64+0x800], R12 ;  /* 0x0008000c02007986 */ /* 0x000fe2000c101d04 */
[----:B------:R-:W-:Y:S05]  /*01d0*/  EXIT ;  /* 0x000000000000794d */ /* 0x000fea0003800000 */
.L_x_0:
[----:B------:R-:W-:-:S00]  /*01e0*/  BRA `(.L_x_0) ;  /* 0xfffffffc00fc7947 */ /* 0x000fc0000383ffff */
[----:B------:R-:W-:-:S00]  /*01f0*/  NOP ;  /* 0x0000000000007918 */ /* 0x000fc00000000000 */
        /* <DEDUP_REMOVED lines=8> */
.L_x_1:


//--------------------- .nv.constant0.triton_poi_fused_convolution_3 --------------------------
	.section	.nv.constant0.triton_poi_fused_convolution_3,"a",@progbits
	.sectionflags	@""
	.align	4
.nv.constant0.triton_poi_fused_convolution_3:
	.zero		548
